//
// Generated by NVIDIA NVVM Compiler
//
// Compiler Build ID: CL-36424714
// Cuda compilation tools, release 13.0, V13.0.88
// Based on NVVM 20.0.0
//

.version 9.0
.target sm_100
.address_size 64

	// .globl	_Z23linear_backward_weightsPfS_S_iii

.visible .entry _Z23linear_backward_weightsPfS_S_iii(
	.param .u64 .ptr .align 1 _Z23linear_backward_weightsPfS_S_iii_param_0,
	.param .u64 .ptr .align 1 _Z23linear_backward_weightsPfS_S_iii_param_1,
	.param .u64 .ptr .align 1 _Z23linear_backward_weightsPfS_S_iii_param_2,
	.param .u32 _Z23linear_backward_weightsPfS_S_iii_param_3,
	.param .u32 _Z23linear_backward_weightsPfS_S_iii_param_4,
	.param .u32 _Z23linear_backward_weightsPfS_S_iii_param_5
)
{
	.reg .pred 	%p<13>;
	.reg .b32 	%r<44>;
	.reg .b32 	%f<68>;
	.reg .b64 	%rd<53>;

	ld.param.u64 	%rd4, [_Z23linear_backward_weightsPfS_S_iii_param_0];
	ld.param.u64 	%rd5, [_Z23linear_backward_weightsPfS_S_iii_param_1];
	ld.param.u64 	%rd3, [_Z23linear_backward_weightsPfS_S_iii_param_2];
	ld.param.u32 	%r20, [_Z23linear_backward_weightsPfS_S_iii_param_3];
	ld.param.u32 	%r21, [_Z23linear_backward_weightsPfS_S_iii_param_4];
	ld.param.u32 	%r22, [_Z23linear_backward_weightsPfS_S_iii_param_5];
	cvta.to.global.u64 	%rd1, %rd5;
	cvta.to.global.u64 	%rd2, %rd4;
	mov.u32 	%r23, %ctaid.y;
	mov.u32 	%r24, %ntid.y;
	mov.u32 	%r25, %tid.y;
	mad.lo.s32 	%r1, %r23, %r24, %r25;
	mov.u32 	%r26, %ctaid.x;
	mov.u32 	%r27, %ntid.x;
	mov.u32 	%r28, %tid.x;
	mad.lo.s32 	%r2, %r26, %r27, %r28;
	setp.ge.s32 	%p1, %r1, %r21;
	setp.ge.s32 	%p2, %r2, %r22;
	or.pred  	%p3, %p1, %p2;
	@%p3 bra 	$L__BB0_14;
	setp.lt.s32 	%p4, %r20, 1;
	mov.f32 	%f67, 0f00000000;
	@%p4 bra 	$L__BB0_13;
	and.b32  	%r3, %r20, 7;
	setp.lt.u32 	%p5, %r20, 8;
	mov.f32 	%f67, 0f00000000;
	mov.b32 	%r42, 0;
	@%p5 bra 	$L__BB0_5;
	and.b32  	%r42, %r20, 2147483640;
	neg.s32 	%r40, %r42;
	shl.b32 	%r6, %r22, 3;
	shl.b32 	%r7, %r21, 3;
	mov.f32 	%f67, 0f00000000;
	mul.wide.s32 	%rd10, %r21, 4;
	mul.wide.s32 	%rd12, %r22, 4;
	mov.u32 	%r38, %r1;
	mov.u32 	%r39, %r2;
$L__BB0_4:
	.pragma "nounroll";
	mul.wide.s32 	%rd6, %r38, 4;
	add.s64 	%rd7, %rd2, %rd6;
	ld.global.f32 	%f17, [%rd7];
	mul.wide.s32 	%rd8, %r39, 4;
	add.s64 	%rd9, %rd1, %rd8;
	ld.global.f32 	%f18, [%rd9];
	fma.rn.f32 	%f19, %f17, %f18, %f67;
	add.s64 	%rd11, %rd7, %rd10;
	ld.global.f32 	%f20, [%rd11];
	add.s64 	%rd13, %rd9, %rd12;
	ld.global.f32 	%f21, [%rd13];
	fma.rn.f32 	%f22, %f20, %f21, %f19;
	add.s64 	%rd14, %rd11, %rd10;
	ld.global.f32 	%f23, [%rd14];
	add.s64 	%rd15, %rd13, %rd12;
	ld.global.f32 	%f24, [%rd15];
	fma.rn.f32 	%f25, %f23, %f24, %f22;
	add.s64 	%rd16, %rd14, %rd10;
	ld.global.f32 	%f26, [%rd16];
	add.s64 	%rd17, %rd15, %rd12;
	ld.global.f32 	%f27, [%rd17];
	fma.rn.f32 	%f28, %f26, %f27, %f25;
	add.s64 	%rd18, %rd16, %rd10;
	ld.global.f32 	%f29, [%rd18];
	add.s64 	%rd19, %rd17, %rd12;
	ld.global.f32 	%f30, [%rd19];
	fma.rn.f32 	%f31, %f29, %f30, %f28;
	add.s64 	%rd20, %rd18, %rd10;
	ld.global.f32 	%f32, [%rd20];
	add.s64 	%rd21, %rd19, %rd12;
	ld.global.f32 	%f33, [%rd21];
	fma.rn.f32 	%f34, %f32, %f33, %f31;
	add.s64 	%rd22, %rd20, %rd10;
	ld.global.f32 	%f35, [%rd22];
	add.s64 	%rd23, %rd21, %rd12;
	ld.global.f32 	%f36, [%rd23];
	fma.rn.f32 	%f37, %f35, %f36, %f34;
	add.s64 	%rd24, %rd22, %rd10;
	ld.global.f32 	%f38, [%rd24];
	add.s64 	%rd25, %rd23, %rd12;
	ld.global.f32 	%f39, [%rd25];
	fma.rn.f32 	%f67, %f38, %f39, %f37;
	add.s32 	%r40, %r40, 8;
	add.s32 	%r39, %r39, %r6;
	add.s32 	%r38, %r38, %r7;
	setp.ne.s32 	%p6, %r40, 0;
	@%p6 bra 	$L__BB0_4;
$L__BB0_5:
	setp.eq.s32 	%p7, %r3, 0;
	@%p7 bra 	$L__BB0_13;
	and.b32  	%r15, %r20, 3;
	setp.lt.u32 	%p8, %r3, 4;
	@%p8 bra 	$L__BB0_8;
	mad.lo.s32 	%r30, %r42, %r21, %r1;
	mul.wide.s32 	%rd26, %r30, 4;
	add.s64 	%rd27, %rd2, %rd26;
	ld.global.f32 	%f41, [%rd27];
	mad.lo.s32 	%r31, %r42, %r22, %r2;
	mul.wide.s32 	%rd28, %r31, 4;
	add.s64 	%rd29, %rd1, %rd28;
	ld.global.f32 	%f42, [%rd29];
	fma.rn.f32 	%f43, %f41, %f42, %f67;
	mul.wide.s32 	%rd30, %r21, 4;
	add.s64 	%rd31, %rd27, %rd30;
	ld.global.f32 	%f44, [%rd31];
	mul.wide.s32 	%rd32, %r22, 4;
	add.s64 	%rd33, %rd29, %rd32;
	ld.global.f32 	%f45, [%rd33];
	fma.rn.f32 	%f46, %f44, %f45, %f43;
	add.s64 	%rd34, %rd31, %rd30;
	ld.global.f32 	%f47, [%rd34];
	add.s64 	%rd35, %rd33, %rd32;
	ld.global.f32 	%f48, [%rd35];
	fma.rn.f32 	%f49, %f47, %f48, %f46;
	add.s64 	%rd36, %rd34, %rd30;
	ld.global.f32 	%f50, [%rd36];
	add.s64 	%rd37, %rd35, %rd32;
	ld.global.f32 	%f51, [%rd37];
	fma.rn.f32 	%f67, %f50, %f51, %f49;
	add.s32 	%r42, %r42, 4;
$L__BB0_8:
	setp.eq.s32 	%p9, %r15, 0;
	@%p9 bra 	$L__BB0_13;
	setp.eq.s32 	%p10, %r15, 1;
	@%p10 bra 	$L__BB0_11;
	mad.lo.s32 	%r32, %r42, %r21, %r1;
	mul.wide.s32 	%rd38, %r32, 4;
	add.s64 	%rd39, %rd2, %rd38;
	ld.global.f32 	%f53, [%rd39];
	mad.lo.s32 	%r33, %r42, %r22, %r2;
	mul.wide.s32 	%rd40, %r33, 4;
	add.s64 	%rd41, %rd1, %rd40;
	ld.global.f32 	%f54, [%rd41];
	fma.rn.f32 	%f55, %f53, %f54, %f67;
	mul.wide.s32 	%rd42, %r21, 4;
	add.s64 	%rd43, %rd39, %rd42;
	ld.global.f32 	%f56, [%rd43];
	mul.wide.s32 	%rd44, %r22, 4;
	add.s64 	%rd45, %rd41, %rd44;
	ld.global.f32 	%f57, [%rd45];
	fma.rn.f32 	%f67, %f56, %f57, %f55;
	add.s32 	%r42, %r42, 2;
$L__BB0_11:
	and.b32  	%r34, %r20, 1;
	setp.eq.b32 	%p11, %r34, 1;
	not.pred 	%p12, %p11;
	@%p12 bra 	$L__BB0_13;
	mad.lo.s32 	%r35, %r42, %r21, %r1;
	mul.wide.s32 	%rd46, %r35, 4;
	add.s64 	%rd47, %rd2, %rd46;
	ld.global.f32 	%f58, [%rd47];
	mad.lo.s32 	%r36, %r42, %r22, %r2;
	mul.wide.s32 	%rd48, %r36, 4;
	add.s64 	%rd49, %rd1, %rd48;
	ld.global.f32 	%f59, [%rd49];
	fma.rn.f32 	%f67, %f58, %f59, %f67;
$L__BB0_13:
	mad.lo.s32 	%r37, %r22, %r1, %r2;
	cvta.to.global.u64 	%rd50, %rd3;
	mul.wide.s32 	%rd51, %r37, 4;
	add.s64 	%rd52, %rd50, %rd51;
	st.global.f32 	[%rd52], %f67;
$L__BB0_14:
	ret;

}


// ===== COMPILED SASS (sm_100) =====

	.target	sm_100

	.elftype	@"ET_EXEC"


//--------------------- .note.nv.tkinfo           --------------------------
	.section	.note.nv.tkinfo,"",@"SHT_NOTE"
	.sectionflags	@"SHF_NOTE_NV_TKINFO"
	.tkinfo
        /*0018*/ 	.word	0x00000002
        /*0030*/ 	.string	""
        /*0030*/ 	.string	"ptxas"
        /*0030*/ 	.string	"Cuda compilation tools, release 13.0, V13.0.88"
        /*0030*/ 	.string	"Build cuda_13.0.r13.0/compiler.36424714_0"
        /*0030*/ 	.string	"-arch sm_100 -m 64 "



//--------------------- .note.nv.cuinfo           --------------------------
	.section	.note.nv.cuinfo,"",@"SHT_NOTE"
	.sectionflags	@"SHF_NOTE_NV_CUINFO"
        /*0018*/ 	.short	0x0002
        /*001a*/ 	.short	0x0064
        /*001c*/ 	.short	0x0082
	.zero		2


//--------------------- .nv.info                  --------------------------
	.section	.nv.info,"",@"SHT_CUDA_INFO"
	.align	4


	//----- nvinfo : EIATTR_REGCOUNT
	.align		4
        /*0000*/ 	.byte	0x04, 0x2f
        /*0002*/ 	.short	(.L_1 - .L_0)
	.align		4
.L_0:
        /*0004*/ 	.word	index@(_Z23linear_backward_weightsPfS_S_iii)
        /*0008*/ 	.word	0x00000020


	//----- nvinfo : EIATTR_FRAME_SIZE
	.align		4
.L_1:
        /*000c*/ 	.byte	0x04, 0x11
        /*000e*/ 	.short	(.L_3 - .L_2)
	.align		4
.L_2:
        /*0010*/ 	.word	index@(_Z23linear_backward_weightsPfS_S_iii)
        /*0014*/ 	.word	0x00000000


	//----- nvinfo : EIATTR_MIN_STACK_SIZE
	.align		4
.L_3:
        /*0018*/ 	.byte	0x04, 0x12
        /*001a*/ 	.short	(.L_5 - .L_4)
	.align		4
.L_4:
        /*001c*/ 	.word	index@(_Z23linear_backward_weightsPfS_S_iii)
        /*0020*/ 	.word	0x00000000
.L_5:


//--------------------- .nv.compat                --------------------------
	.section	.nv.compat,"",@"SHT_CUDA_COMPAT_INFO"
	.align	4
        /*0000*/ 	.byte	0x02, 0x09, 0x00, 0x00, 0x02, 0x02, 0x01, 0x00, 0x02, 0x05, 0x05, 0x00, 0x03, 0x07, 0x01, 0x01
        /*0010*/ 	.byte	0x02, 0x03, 0x00, 0x00, 0x02, 0x06, 0x01, 0x00, 0x04, 0x0b, 0x08, 0x00, 0x09, 0x00, 0x00, 0x00
        /*0020*/ 	.byte	0x00, 0x00, 0x00, 0x00


//--------------------- .nv.info._Z23linear_backward_weightsPfS_S_iii --------------------------
	.section	.nv.info._Z23linear_backward_weightsPfS_S_iii,"",@"SHT_CUDA_INFO"
	.sectionflags	@""
	.align	4


	//----- nvinfo : EIATTR_CUDA_API_VERSION
	.align		4
        /*0000*/ 	.byte	0x04, 0x37
        /*0002*/ 	.short	(.L_7 - .L_6)
.L_6:
        /*0004*/ 	.word	0x00000082


	//----- nvinfo : EIATTR_KPARAM_INFO
	.align		4
.L_7:
        /*0008*/ 	.byte	0x04, 0x17
        /*000a*/ 	.short	(.L_9 - .L_8)
.L_8:
        /*000c*/ 	.word	0x00000000
        /*0010*/ 	.short	0x0005
        /*0012*/ 	.short	0x0020
        /*0014*/ 	.byte	0x00, 0xf0, 0x11, 0x00


	//----- nvinfo : EIATTR_KPARAM_INFO
	.align		4
.L_9:
        /*0018*/ 	.byte	0x04, 0x17
        /*001a*/ 	.short	(.L_11 - .L_10)
.L_10:
        /*001c*/ 	.word	0x00000000
        /*0020*/ 	.short	0x0004
        /*0022*/ 	.short	0x001c
        /*0024*/ 	.byte	0x00, 0xf0, 0x11, 0x00


	//----- nvinfo : EIATTR_KPARAM_INFO
	.align		4
.L_11:
        /*0028*/ 	.byte	0x04, 0x17
        /*002a*/ 	.short	(.L_13 - .L_12)
.L_12:
        /*002c*/ 	.word	0x00000000
        /*0030*/ 	.short	0x0003
        /*0032*/ 	.short	0x0018
        /*0034*/ 	.byte	0x00, 0xf0, 0x11, 0x00


	//----- nvinfo : EIATTR_KPARAM_INFO
	.align		4
.L_13:
        /*0038*/ 	.byte	0x04, 0x17
        /*003a*/ 	.short	(.L_15 - .L_14)
.L_14:
        /*003c*/ 	.word	0x00000000
        /*0040*/ 	.short	0x0002
        /*0042*/ 	.short	0x0010
        /*0044*/ 	.byte	0x00, 0xf5, 0x21, 0x00


	//----- nvinfo : EIATTR_KPARAM_INFO
	.align		4
.L_15:
        /*0048*/ 	.byte	0x04, 0x17
        /*004a*/ 	.short	(.L_17 - .L_16)
.L_16:
        /*004c*/ 	.word	0x00000000
        /*0050*/ 	.short	0x0001
        /*0052*/ 	.short	0x0008
        /*0054*/ 	.byte	0x00, 0xf5, 0x21, 0x00


	//----- nvinfo : EIATTR_KPARAM_INFO
	.align		4
.L_17:
        /*0058*/ 	.byte	0x04, 0x17
        /*005a*/ 	.short	(.L_19 - .L_18)
.L_18:
        /*005c*/ 	.word	0x00000000
        /*0060*/ 	.short	0x0000
        /*0062*/ 	.short	0x0000
        /*0064*/ 	.byte	0x00, 0xf5, 0x21, 0x00


	//----- nvinfo : EIATTR_SPARSE_MMA_MASK
	.align		4
.L_19:
        /*0068*/ 	.byte	0x03, 0x50
        /*006a*/ 	.short	0x0000


	//----- nvinfo : EIATTR_MAXREG_COUNT
	.align		4
        /*006c*/ 	.byte	0x03, 0x1b
        /*006e*/ 	.short	0x00ff


	//----- nvinfo : EIATTR_MERCURY_ISA_VERSION
	.align		4
        /*0070*/ 	.byte	0x03, 0x5f
        /*0072*/ 	.short	0x0101


	//----- nvinfo : EIATTR_VRC_CTA_INIT_COUNT
	.align		4
        /*0074*/ 	.byte	0x02, 0x4a
	.zero		1
	.zero		1


	//----- nvinfo : EIATTR_EXIT_INSTR_OFFSETS
	.align		4
        /*0078*/ 	.byte	0x04, 0x1c
        /*007a*/ 	.short	(.L_21 - .L_20)


	//   ....[0]....
.L_20:
        /*007c*/ 	.word	0x000000d0


	//   ....[1]....
        /*0080*/ 	.word	0x000008b0


	//----- nvinfo : EIATTR_CBANK_PARAM_SIZE
	.align		4
.L_21:
        /*0084*/ 	.byte	0x03, 0x19
        /*0086*/ 	.short	0x0024


	//----- nvinfo : EIATTR_PARAM_CBANK
	.align		4
        /*0088*/ 	.byte	0x04, 0x0a
        /*008a*/ 	.short	(.L_23 - .L_22)
	.align		4
.L_22:
        /*008c*/ 	.word	index@(.nv.constant0._Z23linear_backward_weightsPfS_S_iii)
        /*0090*/ 	.short	0x0380
        /*0092*/ 	.short	0x0024


	//----- nvinfo : EIATTR_SW_WAR
	.align		4
.L_23:
        /*0094*/ 	.byte	0x04, 0x36
        /*0096*/ 	.short	(.L_25 - .L_24)
.L_24:
        /*0098*/ 	.word	0x00000008
.L_25:


//--------------------- .nv.callgraph             --------------------------
	.section	.nv.callgraph,"",@"SHT_CUDA_CALLGRAPH"
	.align	4
	.sectionentsize	8
	.align		4
        /*0000*/ 	.word	0x00000000
	.align		4
        /*0004*/ 	.word	0xffffffff
	.align		4
        /*0008*/ 	.word	0x00000000
	.align		4
        /*000c*/ 	.word	0xfffffffe
	.align		4
        /*0010*/ 	.word	0x00000000
	.align		4
        /*0014*/ 	.word	0xfffffffd
	.align		4
        /*0018*/ 	.word	0x00000000
	.align		4
        /*001c*/ 	.word	0xfffffffc


//--------------------- .text._Z23linear_backward_weightsPfS_S_iii --------------------------
	.section	.text._Z23linear_backward_weightsPfS_S_iii,"ax",@progbits
	.align	128
        .global         _Z23linear_backward_weightsPfS_S_iii
        .type           _Z23linear_backward_weightsPfS_S_iii,@function
        .size           _Z23linear_backward_weightsPfS_S_iii,(.L_x_5 - _Z23linear_backward_weightsPfS_S_iii)
        .other          _Z23linear_backward_weightsPfS_S_iii,@"STO_CUDA_ENTRY STV_DEFAULT"
_Z23linear_backward_weightsPfS_S_iii:
.text._Z23linear_backward_weightsPfS_S_iii:
[----:B------:R-:W-:Y:S01]  /*0000*/  LDC R1, c[0x0][0x37c] ;  /* 0x0000df00ff017b82 */ /* 0x000fe20000000800 */
[----:B------:R-:W0:Y:S07]  /*0010*/  S2R R6, SR_TID.X ;  /* 0x0000000000067919 */ /* 0x000e2e0000002100 */
[----:B------:R-:W1:Y:S01]  /*0020*/  LDC R5, c[0x0][0x364] ;  /* 0x0000d900ff057b82 */ /* 0x000e620000000800 */
[----:B------:R-:W1:Y:S07]  /*0030*/  S2R R4, SR_TID.Y ;  /* 0x0000000000047919 */ /* 0x000e6e0000002200 */
[----:B------:R-:W0:Y:S08]  /*0040*/  S2UR UR5, SR_CTAID.X ;  /* 0x00000000000579c3 */ /* 0x000e300000002500 */
[----:B------:R-:W0:Y:S08]  /*0050*/  LDC R3, c[0x0][0x360] ;  /* 0x0000d800ff037b82 */ /* 0x000e300000000800 */
[----:B------:R-:W1:Y:S08]  /*0060*/  S2UR UR4, SR_CTAID.Y ;  /* 0x00000000000479c3 */ /* 0x000e700000002600 */
[----:B------:R-:W2:Y:S08]  /*0070*/  LDC R0, c[0x0][0x3a0] ;  /* 0x0000e800ff007b82 */ /* 0x000eb00000000800 */
[----:B------:R-:W3:Y:S01]  /*0080*/  LDC R2, c[0x0][0x39c] ;  /* 0x0000e700ff027b82 */ /* 0x000ee20000000800 */
[----:B0-----:R-:W-:-:S02]  /*0090*/  IMAD R3, R3, UR5, R6 ;  /* 0x0000000503037c24 */ /* 0x001fc4000f8e0206 */
[----:B-1----:R-:W-:-:S03]  /*00a0*/  IMAD R5, R5, UR4, R4 ;  /* 0x0000000405057c24 */ /* 0x002fc6000f8e0204 */
[----:B--2---:R-:W-:-:S04]  /*00b0*/  ISETP.GE.AND P0, PT, R3, R0, PT ;  /* 0x000000000300720c */ /* 0x004fc80003f06270 */
[----:B---3--:R-:W-:-:S13]  /*00c0*/  ISETP.GE.OR P0, PT, R5, R2, P0 ;  /* 0x000000020500720c */ /* 0x008fda0000706670 */
[----:B------:R-:W-:Y:S05]  /*00d0*/  @P0 EXIT ;  /* 0x000000000000094d */ /* 0x000fea0003800000 */
[----:B------:R-:W0:Y:S01]  /*00e0*/  LDC R4, c[0x0][0x398] ;  /* 0x0000e600ff047b82 */ /* 0x000e220000000800 */
[----:B------:R-:W1:Y:S01]  /*00f0*/  LDCU.64 UR4, c[0x0][0x358] ;  /* 0x00006b00ff0477ac */ /* 0x000e620008000a00 */
[----:B------:R-:W-:Y:S01]  /*0100*/  HFMA2 R29, -RZ, RZ, 0, 0 ;  /* 0x00000000ff1d7431 */ /* 0x000fe200000001ff */
[----:B0-----:R-:W-:-:S13]  /*0110*/  ISETP.GE.AND P0, PT, R4, 0x1, PT ;  /* 0x000000010400780c */ /* 0x001fda0003f06270 */
[----:B-1----:R-:W-:Y:S05]  /*0120*/  @!P0 BRA `(.L_x_0) ;  /* 0x0000000400d08947 */ /* 0x002fea0003800000 */
[C---:B------:R-:W-:Y:S02]  /*0130*/  ISETP.GE.U32.AND P1, PT, R4.reuse, 0x8, PT ;  /* 0x000000080400780c */ /* 0x040fe40003f26070 */
[----:B------:R-:W-:Y:S02]  /*0140*/  LOP3.LUT R6, R4, 0x7, RZ, 0xc0, !PT ;  /* 0x0000000704067812 */ /* 0x000fe400078ec0ff */
[----:B------:R-:W-:Y:S02]  /*0150*/  MOV R29, RZ ;  /* 0x000000ff001d7202 */ /* 0x000fe40000000f00 */
[----:B------:R-:W-:Y:S02]  /*0160*/  ISETP.NE.AND P0, PT, R6, RZ, PT ;  /* 0x000000ff0600720c */ /* 0x000fe40003f05270 */
[----:B------:R-:W-:-:S05]  /*0170*/  MOV R8, RZ ;  /* 0x000000ff00087202 */ /* 0x000fca0000000f00 */
[----:B------:R-:W-:Y:S06]  /*0180*/  @!P1 BRA `(.L_x_1) ;  /* 0x0000000000d09947 */ /* 0x000fec0003800000 */
[----:B------:R-:W-:Y:S02]  /*0190*/  LOP3.LUT R8, R4, 0x7ffffff8, RZ, 0xc0, !PT ;  /* 0x7ffffff804087812 */ /* 0x000fe400078ec0ff */
[----:B------:R-:W-:Y:S02]  /*01a0*/  MOV R29, RZ ;  /* 0x000000ff001d7202 */ /* 0x000fe40000000f00 */
[----:B------:R-:W-:Y:S02]  /*01b0*/  MOV R9, R5 ;  /* 0x0000000500097202 */ /* 0x000fe40000000f00 */
[----:B------:R-:W-:Y:S02]  /*01c0*/  MOV R7, R3 ;  /* 0x0000000300077202 */ /* 0x000fe40000000f00 */
[----:B------:R-:W-:-:S07]  /*01d0*/  IADD3 R10, PT, PT, -R8, RZ, RZ ;  /* 0x000000ff080a7210 */ /* 0x000fce0007ffe1ff */
.L_x_2:
[----:B------:R-:W0:Y:S08]  /*01e0*/  LDC.64 R14, c[0x0][0x380] ;  /* 0x0000e000ff0e7b82 */ /* 0x000e300000000a00 */
[----:B------:R-:W1:Y:S01]  /*01f0*/  LDC.64 R26, c[0x0][0x388] ;  /* 0x0000e200ff1a7b82 */ /* 0x000e620000000a00 */
[----:B0-----:R-:W-:-:S05]  /*0200*/  IMAD.WIDE R14, R9, 0x4, R14 ;  /* 0x00000004090e7825 */ /* 0x001fca00078e020e */
[----:B------:R0:W2:Y:S01]  /*0210*/  LDG.E R22, desc[UR4][R14.64] ;  /* 0x000000040e167981 */ /* 0x0000a2000c1e1900 */
[----:B-1----:R-:W-:-:S05]  /*0220*/  IMAD.WIDE R26, R7, 0x4, R26 ;  /* 0x00000004071a7825 */ /* 0x002fca00078e021a */
[----:B------:R-:W2:Y:S01]  /*0230*/  LDG.E R11, desc[UR4][R26.64] ;  /* 0x000000041a0b7981 */ /* 0x000ea2000c1e1900 */
[----:B0-----:R-:W-:-:S04]  /*0240*/  IMAD.WIDE R14, R2, 0x4, R14 ;  /* 0x00000004020e7825 */ /* 0x001fc800078e020e */
[----:B------:R-:W-:Y:S01]  /*0250*/  IMAD.WIDE R20, R0, 0x4, R26 ;  /* 0x0000000400147825 */ /* 0x000fe200078e021a */
[----:B------:R-:W3:Y:S03]  /*0260*/  LDG.E R28, desc[UR4][R14.64] ;  /* 0x000000040e1c7981 */ /* 0x000ee6000c1e1900 */
[----:B------:R-:W-:Y:S01]  /*0270*/  IMAD.WIDE R24, R2, 0x4, R14 ;  /* 0x0000000402187825 */ /* 0x000fe200078e020e */
[----:B------:R-:W3:Y:S03]  /*0280*/  LDG.E R27, desc[UR4][R20.64] ;  /* 0x00000004141b7981 */ /* 0x000ee6000c1e1900 */
[----:B------:R-:W-:-:S04]  /*0290*/  IMAD.WIDE R12, R0, 0x4, R20 ;  /* 0x00000004000c7825 */ /* 0x000fc800078e0214 */
[C---:B------:R-:W-:Y:S01]  /*02a0*/  IMAD.WIDE R16, R2.reuse, 0x4, R24 ;  /* 0x0000000402107825 */ /* 0x040fe200078e0218 */
[----:B------:R-:W4:Y:S04]  /*02b0*/  LDG.E R26, desc[UR4][R12.64] ;  /* 0x000000040c1a7981 */ /* 0x000f28000c1e1900 */
[----:B------:R0:W5:Y:S01]  /*02c0*/  LDG.E R23, desc[UR4][R16.64] ;  /* 0x0000000410177981 */ /* 0x000162000c1e1900 */
[----:B------:R-:W-:-:S03]  /*02d0*/  IMAD.WIDE R18, R2, 0x4, R16 ;  /* 0x0000000402127825 */ /* 0x000fc600078e0210 */
[----:B------:R-:W4:Y:S01]  /*02e0*/  LDG.E R25, desc[UR4][R24.64] ;  /* 0x0000000418197981 */ /* 0x000f22000c1e1900 */
[----:B0-----:R-:W-:-:S03]  /*02f0*/  IMAD.WIDE R16, R0, 0x4, R12 ;  /* 0x0000000400107825 */ /* 0x001fc600078e020c */
[----:B------:R0:W5:Y:S01]  /*0300*/  LDG.E R21, desc[UR4][R18.64] ;  /* 0x0000000412157981 */ /* 0x000162000c1e1900 */
[----:B------:R-:W-:-:S03]  /*0310*/  IMAD.WIDE R14, R2, 0x4, R18 ;  /* 0x00000004020e7825 */ /* 0x000fc600078e0212 */
[----:B------:R1:W5:Y:S04]  /*0320*/  LDG.E R24, desc[UR4][R16.64] ;  /* 0x0000000410187981 */ /* 0x000368000c1e1900 */
[----:B------:R1:W5:Y:S01]  /*0330*/  LDG.E R13, desc[UR4][R14.64] ;  /* 0x000000040e0d7981 */ /* 0x000362000c1e1900 */
[----:B0-----:R-:W-:-:S04]  /*0340*/  IMAD.WIDE R18, R0, 0x4, R16 ;  /* 0x0000000400127825 */ /* 0x001fc800078e0210 */
[----:B-1----:R-:W-:-:S04]  /*0350*/  IMAD.WIDE R16, R0, 0x4, R18 ;  /* 0x0000000400107825 */ /* 0x002fc800078e0212 */
[C---:B------:R-:W-:Y:S01]  /*0360*/  IMAD.WIDE R14, R2.reuse, 0x4, R14 ;  /* 0x00000004020e7825 */ /* 0x040fe200078e020e */
[----:B------:R-:W5:Y:S04]  /*0370*/  LDG.E R20, desc[UR4][R16.64] ;  /* 0x0000000410147981 */ /* 0x000f68000c1e1900 */
[----:B------:R0:W5:Y:S02]  /*0380*/  LDG.E R12, desc[UR4][R14.64] ;  /* 0x000000040e0c7981 */ /* 0x000164000c1e1900 */
[----:B0-----:R-:W-:-:S04]  /*0390*/  IMAD.WIDE R14, R2, 0x4, R14 ;  /* 0x00000004020e7825 */ /* 0x001fc800078e020e */
[----:B--2---:R-:W-:Y:S02]  /*03a0*/  FFMA R11, R22, R11, R29 ;  /* 0x0000000b160b7223 */ /* 0x004fe4000000001d */
[----:B------:R0:W2:Y:S04]  /*03b0*/  LDG.E R22, desc[UR4][R18.64] ;  /* 0x0000000412167981 */ /* 0x0000a8000c1e1900 */
[----:B------:R-:W2:Y:S01]  /*03c0*/  LDG.E R29, desc[UR4][R14.64] ;  /* 0x000000040e1d7981 */ /* 0x000ea2000c1e1900 */
[----:B0-----:R-:W-:-:S05]  /*03d0*/  IMAD.WIDE R18, R0, 0x4, R16 ;  /* 0x0000000400127825 */ /* 0x001fca00078e0210 */
[----:B------:R0:W2:Y:S02]  /*03e0*/  LDG.E R17, desc[UR4][R18.64] ;  /* 0x0000000412117981 */ /* 0x0000a4000c1e1900 */
[----:B0-----:R-:W-:-:S06]  /*03f0*/  IMAD.WIDE R18, R0, 0x4, R18 ;  /* 0x0000000400127825 */ /* 0x001fcc00078e0212 */
[----:B------:R-:W2:Y:S01]  /*0400*/  LDG.E R18, desc[UR4][R18.64] ;  /* 0x0000000412127981 */ /* 0x000ea2000c1e1900 */
[----:B---3--:R-:W-:Y:S01]  /*0410*/  FFMA R28, R28, R27, R11 ;  /* 0x0000001b1c1c7223 */ /* 0x008fe2000000000b */
[----:B------:R-:W-:-:S03]  /*0420*/  IADD3 R10, PT, PT, R10, 0x8, RZ ;  /* 0x000000080a0a7810 */ /* 0x000fc60007ffe0ff */
[----:B----4-:R-:W-:Y:S01]  /*0430*/  FFMA R26, R25, R26, R28 ;  /* 0x0000001a191a7223 */ /* 0x010fe2000000001c */
[----:B------:R-:W-:-:S03]  /*0440*/  ISETP.NE.AND P1, PT, R10, RZ, PT ;  /* 0x000000ff0a00720c */ /* 0x000fc60003f25270 */
[----:B-----5:R-:W-:Y:S01]  /*0450*/  FFMA R24, R23, R24, R26 ;  /* 0x0000001817187223 */ /* 0x020fe2000000001a */
[----:B------:R-:W-:Y:S02]  /*0460*/  LEA R9, R2, R9, 0x3 ;  /* 0x0000000902097211 */ /* 0x000fe400078e18ff */
[----:B------:R-:W-:Y:S01]  /*0470*/  LEA R7, R0, R7, 0x3 ;  /* 0x0000000700077211 */ /* 0x000fe200078e18ff */
[----:B--2---:R-:W-:-:S04]  /*0480*/  FFMA R22, R21, R22, R24 ;  /* 0x0000001615167223 */ /* 0x004fc80000000018 */
[----:B------:R-:W-:-:S04]  /*0490*/  FFMA R13, R13, R20, R22 ;  /* 0x000000140d0d7223 */ /* 0x000fc80000000016 */
[----:B------:R-:W-:-:S04]  /*04a0*/  FFMA R12, R12, R17, R13 ;  /* 0x000000110c0c7223 */ /* 0x000fc8000000000d */
[----:B------:R-:W-:Y:S01]  /*04b0*/  FFMA R29, R29, R18, R12 ;  /* 0x000000121d1d7223 */ /* 0x000fe2000000000c */
[----:B------:R-:W-:Y:S06]  /*04c0*/  @P1 BRA `(.L_x_2) ;  /* 0xfffffffc00441947 */ /* 0x000fec000383ffff */
.L_x_1:
[----:B------:R-:W-:Y:S05]  /*04d0*/  @!P0 BRA `(.L_x_0) ;  /* 0x0000000000e48947 */ /* 0x000fea0003800000 */
[----:B------:R-:W-:Y:S02]  /*04e0*/  ISETP.GE.U32.AND P0, PT, R6, 0x4, PT ;  /* 0x000000040600780c */ /* 0x000fe40003f06070 */
[----:B------:R-:W-:-:S04]  /*04f0*/  LOP3.LUT R9, R4, 0x3, RZ, 0xc0, !PT ;  /* 0x0000000304097812 */ /* 0x000fc800078ec0ff */
[----:B------:R-:W-:-:S07]  /*0500*/  ISETP.NE.AND P1, PT, R9, RZ, PT ;  /* 0x000000ff0900720c */ /* 0x000fce0003f25270 */
[----:B------:R-:W-:Y:S06]  /*0510*/  @!P0 BRA `(.L_x_3) ;  /* 0x0000000000648947 */ /* 0x000fec0003800000 */
[----:B------:R-:W0:Y:S01]  /*0520*/  LDC.64 R20, c[0x0][0x380] ;  /* 0x0000e000ff147b82 */ /* 0x000e220000000a00 */
[C---:B------:R-:W-:Y:S02]  /*0530*/  IMAD R7, R8.reuse, R2, R5 ;  /* 0x0000000208077224 */ /* 0x040fe400078e0205 */
[----:B------:R-:W-:-:S05]  /*0540*/  IMAD R11, R8, R0, R3 ;  /* 0x00000000080b7224 */ /* 0x000fca00078e0203 */
[----:B------:R-:W1:Y:S01]  /*0550*/  LDC.64 R22, c[0x0][0x388] ;  /* 0x0000e200ff167b82 */ /* 0x000e620000000a00 */
[----:B0-----:R-:W-:-:S04]  /*0560*/  IMAD.WIDE R20, R7, 0x4, R20 ;  /* 0x0000000407147825 */ /* 0x001fc800078e0214 */
[----:B-1----:R-:W-:-:S04]  /*0570*/  IMAD.WIDE R22, R11, 0x4, R22 ;  /* 0x000000040b167825 */ /* 0x002fc800078e0216 */
[----:B------:R-:W-:Y:S02]  /*0580*/  IMAD.WIDE R10, R2, 0x4, R20 ;  /* 0x00000004020a7825 */ /* 0x000fe400078e0214 */
[----:B------:R-:W2:Y:S02]  /*0590*/  LDG.E R20, desc[UR4][R20.64] ;  /* 0x0000000414147981 */ /* 0x000ea4000c1e1900 */
[----:B------:R-:W-:Y:S02]  /*05a0*/  IMAD.WIDE R12, R0, 0x4, R22 ;  /* 0x00000004000c7825 */ /* 0x000fe400078e0216 */
[----:B------:R-:W2:Y:S02]  /*05b0*/  LDG.E R22, desc[UR4][R22.64] ;  /* 0x0000000416167981 */ /* 0x000ea4000c1e1900 */
[----:B------:R-:W-:Y:S02]  /*05c0*/  IMAD.WIDE R14, R2, 0x4, R10 ;  /* 0x00000004020e7825 */ /* 0x000fe400078e020a */
[----:B------:R-:W3:Y:S02]  /*05d0*/  LDG.E R11, desc[UR4][R10.64] ;  /* 0x000000040a0b7981 */ /* 0x000ee4000c1e1900 */
[----:B------:R-:W-:-:S02]  /*05e0*/  IMAD.WIDE R6, R0, 0x4, R12 ;  /* 0x0000000400067825 */ /* 0x000fc400078e020c */
[----:B------:R-:W3:Y:S02]  /*05f0*/  LDG.E R12, desc[UR4][R12.64] ;  /* 0x000000040c0c7981 */ /* 0x000ee4000c1e1900 */
[----:B------:R-:W-:Y:S02]  /*0600*/  IMAD.WIDE R16, R2, 0x4, R14 ;  /* 0x0000000402107825 */ /* 0x000fe400078e020e */
[----:B------:R-:W4:Y:S02]  /*0610*/  LDG.E R25, desc[UR4][R14.64] ;  /* 0x000000040e197981 */ /* 0x000f24000c1e1900 */
[----:B------:R-:W-:Y:S02]  /*0620*/  IMAD.WIDE R18, R0, 0x4, R6 ;  /* 0x0000000400127825 */ /* 0x000fe400078e0206 */
[----:B------:R-:W4:Y:S04]  /*0630*/  LDG.E R6, desc[UR4][R6.64] ;  /* 0x0000000406067981 */ /* 0x000f28000c1e1900 */
[----:B------:R-:W5:Y:S04]  /*0640*/  LDG.E R17, desc[UR4][R16.64] ;  /* 0x0000000410117981 */ /* 0x000f68000c1e1900 */
[----:B------:R-:W5:Y:S01]  /*0650*/  LDG.E R18, desc[UR4][R18.64] ;  /* 0x0000000412127981 */ /* 0x000f62000c1e1900 */
[----:B------:R-:W-:Y:S01]  /*0660*/  IADD3 R8, PT, PT, R8, 0x4, RZ ;  /* 0x0000000408087810 */ /* 0x000fe20007ffe0ff */
[----:B--2---:R-:W-:-:S04]  /*0670*/  FFMA R20, R20, R22, R29 ;  /* 0x0000001614147223 */ /* 0x004fc8000000001d */
[----:B---3--:R-:W-:-:S04]  /*0680*/  FFMA R20, R11, R12, R20 ;  /* 0x0000000c0b147223 */ /* 0x008fc80000000014 */
[----:B----4-:R-:W-:-:S04]  /*0690*/  FFMA R20, R25, R6, R20 ;  /* 0x0000000619147223 */ /* 0x010fc80000000014 */
[----:B-----5:R-:W-:-:S07]  /*06a0*/  FFMA R29, R17, R18, R20 ;  /* 0x00000012111d7223 */ /* 0x020fce0000000014 */
.L_x_3:
[----:B------:R-:W-:Y:S05]  /*06b0*/  @!P1 BRA `(.L_x_0) ;  /* 0x00000000006c9947 */ /* 0x000fea0003800000 */
[----:B------:R-:W0:Y:S01]  /*06c0*/  LDC.64 R14, c[0x0][0x380] ;  /* 0x0000e000ff0e7b82 */ /* 0x000e220000000a00 */
[----:B------:R-:W-:Y:S02]  /*06d0*/  ISETP.NE.AND P0, PT, R9, 0x1, PT ;  /* 0x000000010900780c */ /* 0x000fe40003f05270 */
[----:B------:R-:W-:-:S04]  /*06e0*/  LOP3.LUT R4, R4, 0x1, RZ, 0xc0, !PT ;  /* 0x0000000104047812 */ /* 0x000fc800078ec0ff */
[----:B------:R-:W-:Y:S01]  /*06f0*/  ISETP.NE.U32.AND P1, PT, R4, 0x1, PT ;  /* 0x000000010400780c */ /* 0x000fe20003f25070 */
[----:B------:R-:W1:Y:S06]  /*0700*/  LDC.64 R12, c[0x0][0x388] ;  /* 0x0000e200ff0c7b82 */ /* 0x000e6c0000000a00 */
[C---:B------:R-:W-:Y:S02]  /*0710*/  @P0 IMAD R17, R8.reuse, R2, R5 ;  /* 0x0000000208110224 */ /* 0x040fe400078e0205 */
[----:B------:R-:W2:Y:S01]  /*0720*/  LDC.64 R6, c[0x0][0x380] ;  /* 0x0000e000ff067b82 */ /* 0x000ea20000000a00 */
[C---:B------:R-:W-:Y:S01]  /*0730*/  @P0 IMAD R9, R8.reuse, R0, R3 ;  /* 0x0000000008090224 */ /* 0x040fe200078e0203 */
[----:B------:R-:W-:-:S06]  /*0740*/  @P0 IADD3 R8, PT, PT, R8, 0x2, RZ ;  /* 0x0000000208080810 */ /* 0x000fcc0007ffe0ff */
[----:B------:R-:W3:Y:S01]  /*0750*/  LDC.64 R10, c[0x0][0x388] ;  /* 0x0000e200ff0a7b82 */ /* 0x000ee20000000a00 */
[----:B0-----:R-:W-:-:S04]  /*0760*/  @P0 IMAD.WIDE R16, R17, 0x4, R14 ;  /* 0x0000000411100825 */ /* 0x001fc800078e020e */
[----:B-1----:R-:W-:Y:S01]  /*0770*/  @P0 IMAD.WIDE R12, R9, 0x4, R12 ;  /* 0x00000004090c0825 */ /* 0x002fe200078e020c */
[----:B------:R-:W4:Y:S03]  /*0780*/  @P0 LDG.E R4, desc[UR4][R16.64] ;  /* 0x0000000410040981 */ /* 0x000f26000c1e1900 */
[C---:B------:R-:W-:Y:S02]  /*0790*/  @!P1 IMAD R19, R8.reuse, R2, R5 ;  /* 0x0000000208139224 */ /* 0x040fe400078e0205 */
[----:B------:R-:W-:Y:S02]  /*07a0*/  @!P1 IMAD R21, R8, R0, R3 ;  /* 0x0000000008159224 */ /* 0x000fe400078e0203 */
[----:B------:R-:W-:-:S04]  /*07b0*/  @P0 IMAD.WIDE R14, R2, 0x4, R16 ;  /* 0x00000004020e0825 */ /* 0x000fc800078e0210 */
[----:B------:R-:W-:Y:S02]  /*07c0*/  @P0 IMAD.WIDE R8, R0, 0x4, R12 ;  /* 0x0000000400080825 */ /* 0x000fe400078e020c */
[----:B------:R-:W4:Y:S02]  /*07d0*/  @P0 LDG.E R12, desc[UR4][R12.64] ;  /* 0x000000040c0c0981 */ /* 0x000f24000c1e1900 */
[----:B--2---:R-:W-:Y:S02]  /*07e0*/  @!P1 IMAD.WIDE R6, R19, 0x4, R6 ;  /* 0x0000000413069825 */ /* 0x004fe400078e0206 */
[----:B------:R-:W2:Y:S02]  /*07f0*/  @P0 LDG.E R15, desc[UR4][R14.64] ;  /* 0x000000040e0f0981 */ /* 0x000ea4000c1e1900 */
[----:B---3--:R-:W-:Y:S02]  /*0800*/  @!P1 IMAD.WIDE R10, R21, 0x4, R10 ;  /* 0x00000004150a9825 */ /* 0x008fe400078e020a */
[----:B------:R-:W2:Y:S04]  /*0810*/  @P0 LDG.E R8, desc[UR4][R8.64] ;  /* 0x0000000408080981 */ /* 0x000ea8000c1e1900 */
[----:B------:R-:W3:Y:S04]  /*0820*/  @!P1 LDG.E R6, desc[UR4][R6.64] ;  /* 0x0000000406069981 */ /* 0x000ee8000c1e1900 */
[----:B------:R-:W3:Y:S01]  /*0830*/  @!P1 LDG.E R10, desc[UR4][R10.64] ;  /* 0x000000040a0a9981 */ /* 0x000ee2000c1e1900 */
[----:B----4-:R-:W-:-:S04]  /*0840*/  @P0 FFMA R4, R4, R12, R29 ;  /* 0x0000000c04040223 */ /* 0x010fc8000000001d */
[----:B--2---:R-:W-:-:S04]  /*0850*/  @P0 FFMA R29, R15, R8, R4 ;  /* 0x000000080f1d0223 */ /* 0x004fc80000000004 */
[----:B---3--:R-:W-:-:S07]  /*0860*/  @!P1 FFMA R29, R6, R10, R29 ;  /* 0x0000000a061d9223 */ /* 0x008fce000000001d */
.L_x_0:
[----:B------:R-:W0:Y:S01]  /*0870*/  LDC.64 R6, c[0x0][0x390] ;  /* 0x0000e400ff067b82 */ /* 0x000e220000000a00 */
[----:B------:R-:W-:-:S04]  /*0880*/  IMAD R3, R5, R0, R3 ;  /* 0x0000000005037224 */ /* 0x000fc800078e0203 */
[----:B0-----:R-:W-:-:S05]  /*0890*/  IMAD.WIDE R2, R3, 0x4, R6 ;  /* 0x0000000403027825 */ /* 0x001fca00078e0206 */
[----:B------:R-:W-:Y:S01]  /*08a0*/  STG.E desc[UR4][R2.64], R29 ;  /* 0x0000001d02007986 */ /* 0x000fe2000c101904 */
[----:B------:R-:W-:Y:S05]  /*08b0*/  EXIT ;  /* 0x000000000000794d */ /* 0x000fea0003800000 */
.L_x_4:
[----:B------:R-:W-:-:S00]  /*08c0*/  BRA `(.L_x_4) ;  /* 0xfffffffc00fc7947 */ /* 0x000fc0000383ffff */
[----:B------:R-:W-:-:S00]  /*08d0*/  NOP ;  /* 0x0000000000007918 */ /* 0x000fc00000000000 */
        /* <DEDUP_REMOVED lines=10> */
.L_x_5:


//--------------------- .nv.shared.reserved.0     --------------------------
	.section	.nv.shared.reserved.0,"aw",@nobits
	.weak		__nv_reservedSMEM_offset_0_alias
	.size		__nv_reservedSMEM_offset_0_alias, 0, 64
	.other		__nv_reservedSMEM_offset_0_alias,@"STO_CUDA_RESERVED_SHARED STV_DEFAULT"
__nv_reservedSMEM_offset_0_alias:
	.zero		0
	.zero		64


//--------------------- .nv.constant0._Z23linear_backward_weightsPfS_S_iii --------------------------
	.section	.nv.constant0._Z23linear_backward_weightsPfS_S_iii,"a",@progbits
	.sectionflags	@""
	.align	4
.nv.constant0._Z23linear_backward_weightsPfS_S_iii:
	.zero		932


//--------------------- SYMBOLS --------------------------

	.type		.nv.reservedSmem.offset0,@object
	.size		.nv.reservedSmem.offset0,0x4
